//
// Generated by NVIDIA NVVM Compiler
//
// Compiler Build ID: CL-36424714
// Cuda compilation tools, release 13.0, V13.0.88
// Based on NVVM 20.0.0
//

.version 9.0
.target sm_100
.address_size 64

	// .globl	_Z10tlmScatterPdS_iid

.visible .entry _Z10tlmScatterPdS_iid(
	.param .u64 .ptr .align 1 _Z10tlmScatterPdS_iid_param_0,
	.param .u64 .ptr .align 1 _Z10tlmScatterPdS_iid_param_1,
	.param .u32 _Z10tlmScatterPdS_iid_param_2,
	.param .u32 _Z10tlmScatterPdS_iid_param_3,
	.param .f64 _Z10tlmScatterPdS_iid_param_4
)
{
	.reg .pred 	%p<3>;
	.reg .b32 	%r<3>;
	.reg .b64 	%rd<8>;
	.reg .b64 	%fd<8>;

	ld.param.u64 	%rd2, [_Z10tlmScatterPdS_iid_param_0];
	ld.param.u64 	%rd3, [_Z10tlmScatterPdS_iid_param_1];
	ld.param.u32 	%r2, [_Z10tlmScatterPdS_iid_param_2];
	ld.param.f64 	%fd1, [_Z10tlmScatterPdS_iid_param_4];
	cvta.to.global.u64 	%rd1, %rd3;
	mov.u32 	%r1, %tid.x;
	setp.ne.s32 	%p1, %r1, 0;
	@%p1 bra 	$L__BB0_2;
	st.global.f64 	[%rd1], %fd1;
$L__BB0_2:
	setp.ge.u32 	%p2, %r1, %r2;
	@%p2 bra 	$L__BB0_4;
	mul.wide.u32 	%rd4, %r1, 8;
	add.s64 	%rd5, %rd1, %rd4;
	ld.global.f64 	%fd2, [%rd5];
	cvta.to.global.u64 	%rd6, %rd2;
	add.s64 	%rd7, %rd6, %rd4;
	ld.global.f64 	%fd3, [%rd7];
	add.f64 	%fd4, %fd2, %fd3;
	sub.f64 	%fd5, %fd4, %fd3;
	st.global.f64 	[%rd7], %fd5;
	ld.global.f64 	%fd6, [%rd5];
	sub.f64 	%fd7, %fd4, %fd6;
	st.global.f64 	[%rd5], %fd7;
$L__BB0_4:
	ret;

}
	// .globl	_Z10tlmConnectPdS_S_ii
.visible .entry _Z10tlmConnectPdS_S_ii(
	.param .u64 .ptr .align 1 _Z10tlmConnectPdS_S_ii_param_0,
	.param .u64 .ptr .align 1 _Z10tlmConnectPdS_S_ii_param_1,
	.param .u64 .ptr .align 1 _Z10tlmConnectPdS_S_ii_param_2,
	.param .u32 _Z10tlmConnectPdS_S_ii_param_3,
	.param .u32 _Z10tlmConnectPdS_S_ii_param_4
)
{
	.reg .pred 	%p<5>;
	.reg .b32 	%r<5>;
	.reg .b64 	%rd<16>;
	.reg .b64 	%fd<8>;

	ld.param.u64 	%rd4, [_Z10tlmConnectPdS_S_ii_param_0];
	ld.param.u64 	%rd5, [_Z10tlmConnectPdS_S_ii_param_1];
	ld.param.u64 	%rd3, [_Z10tlmConnectPdS_S_ii_param_2];
	ld.param.u32 	%r2, [_Z10tlmConnectPdS_S_ii_param_3];
	ld.param.u32 	%r3, [_Z10tlmConnectPdS_S_ii_param_4];
	cvta.to.global.u64 	%rd1, %rd5;
	cvta.to.global.u64 	%rd2, %rd4;
	mov.u32 	%r1, %tid.x;
	setp.eq.s32 	%p1, %r1, 0;
	setp.ge.u32 	%p2, %r1, %r2;
	or.pred  	%p3, %p1, %p2;
	@%p3 bra 	$L__BB1_2;
	add.s32 	%r4, %r1, -1;
	mul.wide.u32 	%rd12, %r4, 8;
	add.s64 	%rd13, %rd2, %rd12;
	ld.global.f64 	%fd6, [%rd13];
	mul.wide.u32 	%rd14, %r1, 8;
	add.s64 	%rd15, %rd1, %rd14;
	ld.global.f64 	%fd7, [%rd15];
	st.global.f64 	[%rd13], %fd7;
	st.global.f64 	[%rd15], %fd6;
	bra.uni 	$L__BB1_4;
$L__BB1_2:
	setp.ne.s32 	%p4, %r1, 0;
	@%p4 bra 	$L__BB1_4;
	mul.wide.s32 	%rd6, %r2, 8;
	add.s64 	%rd7, %rd2, %rd6;
	ld.global.f64 	%fd1, [%rd7+-8];
	neg.f64 	%fd2, %fd1;
	st.global.f64 	[%rd7+-8], %fd2;
	mov.b64 	%rd8, 0;
	st.global.u64 	[%rd1], %rd8;
	ld.global.f64 	%fd3, [%rd1+16];
	ld.global.f64 	%fd4, [%rd2+16];
	add.f64 	%fd5, %fd3, %fd4;
	cvta.to.global.u64 	%rd9, %rd3;
	mul.wide.s32 	%rd10, %r3, 8;
	add.s64 	%rd11, %rd9, %rd10;
	st.global.f64 	[%rd11], %fd5;
$L__BB1_4:
	ret;

}


// ===== COMPILED SASS (sm_100) =====

	.target	sm_100

	.elftype	@"ET_EXEC"


//--------------------- .note.nv.tkinfo           --------------------------
	.section	.note.nv.tkinfo,"",@"SHT_NOTE"
	.sectionflags	@"SHF_NOTE_NV_TKINFO"
	.tkinfo
        /*0018*/ 	.word	0x00000002
        /*0030*/ 	.string	""
        /*0030*/ 	.string	"ptxas"
        /*0030*/ 	.string	"Cuda compilation tools, release 13.0, V13.0.88"
        /*0030*/ 	.string	"Build cuda_13.0.r13.0/compiler.36424714_0"
        /*0030*/ 	.string	"-arch sm_100 -m 64 "



//--------------------- .note.nv.cuinfo           --------------------------
	.section	.note.nv.cuinfo,"",@"SHT_NOTE"
	.sectionflags	@"SHF_NOTE_NV_CUINFO"
        /*0018*/ 	.short	0x0002
        /*001a*/ 	.short	0x0064
        /*001c*/ 	.short	0x0082
	.zero		2


//--------------------- .nv.info                  --------------------------
	.section	.nv.info,"",@"SHT_CUDA_INFO"
	.align	4


	//----- nvinfo : EIATTR_REGCOUNT
	.align		4
        /*0000*/ 	.byte	0x04, 0x2f
        /*0002*/ 	.short	(.L_1 - .L_0)
	.align		4
.L_0:
        /*0004*/ 	.word	index@(_Z10tlmScatterPdS_iid)
        /*0008*/ 	.word	0x0000000e


	//----- nvinfo : EIATTR_FRAME_SIZE
	.align		4
.L_1:
        /*000c*/ 	.byte	0x04, 0x11
        /*000e*/ 	.short	(.L_3 - .L_2)
	.align		4
.L_2:
        /*0010*/ 	.word	index@(_Z10tlmScatterPdS_iid)
        /*0014*/ 	.word	0x00000000


	//----- nvinfo : EIATTR_REGCOUNT
	.align		4
.L_3:
        /*0018*/ 	.byte	0x04, 0x2f
        /*001a*/ 	.short	(.L_5 - .L_4)
	.align		4
.L_4:
        /*001c*/ 	.word	index@(_Z10tlmConnectPdS_S_ii)
        /*0020*/ 	.word	0x00000014


	//----- nvinfo : EIATTR_FRAME_SIZE
	.align		4
.L_5:
        /*0024*/ 	.byte	0x04, 0x11
        /*0026*/ 	.short	(.L_7 - .L_6)
	.align		4
.L_6:
        /*0028*/ 	.word	index@(_Z10tlmConnectPdS_S_ii)
        /*002c*/ 	.word	0x00000000


	//----- nvinfo : EIATTR_MIN_STACK_SIZE
	.align		4
.L_7:
        /*0030*/ 	.byte	0x04, 0x12
        /*0032*/ 	.short	(.L_9 - .L_8)
	.align		4
.L_8:
        /*0034*/ 	.word	index@(_Z10tlmConnectPdS_S_ii)
        /*0038*/ 	.word	0x00000000


	//----- nvinfo : EIATTR_MIN_STACK_SIZE
	.align		4
.L_9:
        /*003c*/ 	.byte	0x04, 0x12
        /*003e*/ 	.short	(.L_11 - .L_10)
	.align		4
.L_10:
        /*0040*/ 	.word	index@(_Z10tlmScatterPdS_iid)
        /*0044*/ 	.word	0x00000000
.L_11:


//--------------------- .nv.compat                --------------------------
	.section	.nv.compat,"",@"SHT_CUDA_COMPAT_INFO"
	.align	4
        /*0000*/ 	.byte	0x02, 0x09, 0x00, 0x00, 0x02, 0x02, 0x01, 0x00, 0x02, 0x05, 0x05, 0x00, 0x03, 0x07, 0x01, 0x01
        /*0010*/ 	.byte	0x02, 0x03, 0x00, 0x00, 0x02, 0x06, 0x01, 0x00, 0x04, 0x0b, 0x08, 0x00, 0x01, 0x00, 0x00, 0x00
        /*0020*/ 	.byte	0x00, 0x00, 0x00, 0x00


//--------------------- .nv.info._Z10tlmConnectPdS_S_ii --------------------------
	.section	.nv.info._Z10tlmConnectPdS_S_ii,"",@"SHT_CUDA_INFO"
	.sectionflags	@""
	.align	4


	//----- nvinfo : EIATTR_CUDA_API_VERSION
	.align		4
        /*0000*/ 	.byte	0x04, 0x37
        /*0002*/ 	.short	(.L_13 - .L_12)
.L_12:
        /*0004*/ 	.word	0x00000082


	//----- nvinfo : EIATTR_KPARAM_INFO
	.align		4
.L_13:
        /*0008*/ 	.byte	0x04, 0x17
        /*000a*/ 	.short	(.L_15 - .L_14)
.L_14:
        /*000c*/ 	.word	0x00000000
        /*0010*/ 	.short	0x0004
        /*0012*/ 	.short	0x001c
        /*0014*/ 	.byte	0x00, 0xf0, 0x11, 0x00


	//----- nvinfo : EIATTR_KPARAM_INFO
	.align		4
.L_15:
        /*0018*/ 	.byte	0x04, 0x17
        /*001a*/ 	.short	(.L_17 - .L_16)
.L_16:
        /*001c*/ 	.word	0x00000000
        /*0020*/ 	.short	0x0003
        /*0022*/ 	.short	0x0018
        /*0024*/ 	.byte	0x00, 0xf0, 0x11, 0x00


	//----- nvinfo : EIATTR_KPARAM_INFO
	.align		4
.L_17:
        /*0028*/ 	.byte	0x04, 0x17
        /*002a*/ 	.short	(.L_19 - .L_18)
.L_18:
        /*002c*/ 	.word	0x00000000
        /*0030*/ 	.short	0x0002
        /*0032*/ 	.short	0x0010
        /*0034*/ 	.byte	0x00, 0xf5, 0x21, 0x00


	//----- nvinfo : EIATTR_KPARAM_INFO
	.align		4
.L_19:
        /*0038*/ 	.byte	0x04, 0x17
        /*003a*/ 	.short	(.L_21 - .L_20)
.L_20:
        /*003c*/ 	.word	0x00000000
        /*0040*/ 	.short	0x0001
        /*0042*/ 	.short	0x0008
        /*0044*/ 	.byte	0x00, 0xf5, 0x21, 0x00


	//----- nvinfo : EIATTR_KPARAM_INFO
	.align		4
.L_21:
        /*0048*/ 	.byte	0x04, 0x17
        /*004a*/ 	.short	(.L_23 - .L_22)
.L_22:
        /*004c*/ 	.word	0x00000000
        /*0050*/ 	.short	0x0000
        /*0052*/ 	.short	0x0000
        /*0054*/ 	.byte	0x00, 0xf5, 0x21, 0x00


	//----- nvinfo : EIATTR_SPARSE_MMA_MASK
	.align		4
.L_23:
        /*0058*/ 	.byte	0x03, 0x50
        /*005a*/ 	.short	0x0000


	//----- nvinfo : EIATTR_MAXREG_COUNT
	.align		4
        /*005c*/ 	.byte	0x03, 0x1b
        /*005e*/ 	.short	0x00ff


	//----- nvinfo : EIATTR_MERCURY_ISA_VERSION
	.align		4
        /*0060*/ 	.byte	0x03, 0x5f
        /*0062*/ 	.short	0x0101


	//----- nvinfo : EIATTR_VRC_CTA_INIT_COUNT
	.align		4
        /*0064*/ 	.byte	0x02, 0x4a
	.zero		1
	.zero		1


	//----- nvinfo : EIATTR_EXIT_INSTR_OFFSETS
	.align		4
        /*0068*/ 	.byte	0x04, 0x1c
        /*006a*/ 	.short	(.L_25 - .L_24)


	//   ....[0]....
.L_24:
        /*006c*/ 	.word	0x00000100


	//   ....[1]....
        /*0070*/ 	.word	0x00000120


	//   ....[2]....
        /*0074*/ 	.word	0x00000220


	//----- nvinfo : EIATTR_CRS_STACK_SIZE
	.align		4
.L_25:
        /*0078*/ 	.byte	0x04, 0x1e
        /*007a*/ 	.short	(.L_27 - .L_26)
.L_26:
        /*007c*/ 	.word	0x00000000


	//----- nvinfo : EIATTR_CBANK_PARAM_SIZE
	.align		4
.L_27:
        /*0080*/ 	.byte	0x03, 0x19
        /*0082*/ 	.short	0x0020


	//----- nvinfo : EIATTR_PARAM_CBANK
	.align		4
        /*0084*/ 	.byte	0x04, 0x0a
        /*0086*/ 	.short	(.L_29 - .L_28)
	.align		4
.L_28:
        /*0088*/ 	.word	index@(.nv.constant0._Z10tlmConnectPdS_S_ii)
        /*008c*/ 	.short	0x0380
        /*008e*/ 	.short	0x0020


	//----- nvinfo : EIATTR_SW_WAR
	.align		4
.L_29:
        /*0090*/ 	.byte	0x04, 0x36
        /*0092*/ 	.short	(.L_31 - .L_30)
.L_30:
        /*0094*/ 	.word	0x00000008
.L_31:


//--------------------- .nv.info._Z10tlmScatterPdS_iid --------------------------
	.section	.nv.info._Z10tlmScatterPdS_iid,"",@"SHT_CUDA_INFO"
	.sectionflags	@""
	.align	4


	//----- nvinfo : EIATTR_CUDA_API_VERSION
	.align		4
        /*0000*/ 	.byte	0x04, 0x37
        /*0002*/ 	.short	(.L_33 - .L_32)
.L_32:
        /*0004*/ 	.word	0x00000082


	//----- nvinfo : EIATTR_KPARAM_INFO
	.align		4
.L_33:
        /*0008*/ 	.byte	0x04, 0x17
        /*000a*/ 	.short	(.L_35 - .L_34)
.L_34:
        /*000c*/ 	.word	0x00000000
        /*0010*/ 	.short	0x0004
        /*0012*/ 	.short	0x0018
        /*0014*/ 	.byte	0x00, 0xf0, 0x21, 0x00


	//----- nvinfo : EIATTR_KPARAM_INFO
	.align		4
.L_35:
        /*0018*/ 	.byte	0x04, 0x17
        /*001a*/ 	.short	(.L_37 - .L_36)
.L_36:
        /*001c*/ 	.word	0x00000000
        /*0020*/ 	.short	0x0003
        /*0022*/ 	.short	0x0014
        /*0024*/ 	.byte	0x00, 0xf0, 0x11, 0x00


	//----- nvinfo : EIATTR_KPARAM_INFO
	.align		4
.L_37:
        /*0028*/ 	.byte	0x04, 0x17
        /*002a*/ 	.short	(.L_39 - .L_38)
.L_38:
        /*002c*/ 	.word	0x00000000
        /*0030*/ 	.short	0x0002
        /*0032*/ 	.short	0x0010
        /*0034*/ 	.byte	0x00, 0xf0, 0x11, 0x00


	//----- nvinfo : EIATTR_KPARAM_INFO
	.align		4
.L_39:
        /*0038*/ 	.byte	0x04, 0x17
        /*003a*/ 	.short	(.L_41 - .L_40)
.L_40:
        /*003c*/ 	.word	0x00000000
        /*0040*/ 	.short	0x0001
        /*0042*/ 	.short	0x0008
        /*0044*/ 	.byte	0x00, 0xf5, 0x21, 0x00


	//----- nvinfo : EIATTR_KPARAM_INFO
	.align		4
.L_41:
        /*0048*/ 	.byte	0x04, 0x17
        /*004a*/ 	.short	(.L_43 - .L_42)
.L_42:
        /*004c*/ 	.word	0x00000000
        /*0050*/ 	.short	0x0000
        /*0052*/ 	.short	0x0000
        /*0054*/ 	.byte	0x00, 0xf5, 0x21, 0x00


	//----- nvinfo : EIATTR_SPARSE_MMA_MASK
	.align		4
.L_43:
        /*0058*/ 	.byte	0x03, 0x50
        /*005a*/ 	.short	0x0000


	//----- nvinfo : EIATTR_MAXREG_COUNT
	.align		4
        /*005c*/ 	.byte	0x03, 0x1b
        /*005e*/ 	.short	0x00ff


	//----- nvinfo : EIATTR_MERCURY_ISA_VERSION
	.align		4
        /*0060*/ 	.byte	0x03, 0x5f
        /*0062*/ 	.short	0x0101


	//----- nvinfo : EIATTR_VRC_CTA_INIT_COUNT
	.align		4
        /*0064*/ 	.byte	0x02, 0x4a
	.zero		1
	.zero		1


	//----- nvinfo : EIATTR_EXIT_INSTR_OFFSETS
	.align		4
        /*0068*/ 	.byte	0x04, 0x1c
        /*006a*/ 	.short	(.L_45 - .L_44)


	//   ....[0]....
.L_44:
        /*006c*/ 	.word	0x00000090


	//   ....[1]....
        /*0070*/ 	.word	0x00000160


	//----- nvinfo : EIATTR_CBANK_PARAM_SIZE
	.align		4
.L_45:
        /*0074*/ 	.byte	0x03, 0x19
        /*0076*/ 	.short	0x0020


	//----- nvinfo : EIATTR_PARAM_CBANK
	.align		4
        /*0078*/ 	.byte	0x04, 0x0a
        /*007a*/ 	.short	(.L_47 - .L_46)
	.align		4
.L_46:
        /*007c*/ 	.word	index@(.nv.constant0._Z10tlmScatterPdS_iid)
        /*0080*/ 	.short	0x0380
        /*0082*/ 	.short	0x0020


	//----- nvinfo : EIATTR_SW_WAR
	.align		4
.L_47:
        /*0084*/ 	.byte	0x04, 0x36
        /*0086*/ 	.short	(.L_49 - .L_48)
.L_48:
        /*0088*/ 	.word	0x00000008
.L_49:


//--------------------- .nv.callgraph             --------------------------
	.section	.nv.callgraph,"",@"SHT_CUDA_CALLGRAPH"
	.align	4
	.sectionentsize	8
	.align		4
        /*0000*/ 	.word	0x00000000
	.align		4
        /*0004*/ 	.word	0xffffffff
	.align		4
        /*0008*/ 	.word	0x00000000
	.align		4
        /*000c*/ 	.word	0xfffffffe
	.align		4
        /*0010*/ 	.word	0x00000000
	.align		4
        /*0014*/ 	.word	0xfffffffd
	.align		4
        /*0018*/ 	.word	0x00000000
	.align		4
        /*001c*/ 	.word	0xfffffffc


//--------------------- .text._Z10tlmConnectPdS_S_ii --------------------------
	.section	.text._Z10tlmConnectPdS_S_ii,"ax",@progbits
	.align	128
        .global         _Z10tlmConnectPdS_S_ii
        .type           _Z10tlmConnectPdS_S_ii,@function
        .size           _Z10tlmConnectPdS_S_ii,(.L_x_3 - _Z10tlmConnectPdS_S_ii)
        .other          _Z10tlmConnectPdS_S_ii,@"STO_CUDA_ENTRY STV_DEFAULT"
_Z10tlmConnectPdS_S_ii:
.text._Z10tlmConnectPdS_S_ii:
[----:B------:R-:W-:Y:S01]  /*0000*/  LDC R1, c[0x0][0x37c] ;  /* 0x0000df00ff017b82 */ /* 0x000fe20000000800 */
[----:B------:R-:W0:Y:S07]  /*0010*/  S2R R9, SR_TID.X ;  /* 0x0000000000097919 */ /* 0x000e2e0000002100 */
[----:B------:R-:W0:Y:S01]  /*0020*/  LDC R0, c[0x0][0x398] ;  /* 0x0000e600ff007b82 */ /* 0x000e220000000800 */
[----:B------:R-:W1:Y:S01]  /*0030*/  LDCU.64 UR4, c[0x0][0x358] ;  /* 0x00006b00ff0477ac */ /* 0x000e620008000a00 */
[----:B0-----:R-:W-:-:S04]  /*0040*/  ISETP.GE.U32.AND P0, PT, R9, R0, PT ;  /* 0x000000000900720c */ /* 0x001fc80003f06070 */
[----:B------:R-:W-:-:S13]  /*0050*/  ISETP.EQ.OR P0, PT, R9, RZ, P0 ;  /* 0x000000ff0900720c */ /* 0x000fda0000702670 */
[----:B-1----:R-:W-:Y:S05]  /*0060*/  @P0 BRA `(.L_x_0) ;  /* 0x0000000000280947 */ /* 0x002fea0003800000 */
[----:B------:R-:W0:Y:S01]  /*0070*/  LDC.64 R6, c[0x0][0x388] ;  /* 0x0000e200ff067b82 */ /* 0x000e220000000a00 */
[----:B------:R-:W-:-:S07]  /*0080*/  IADD3 R5, PT, PT, R9, -0x1, RZ ;  /* 0xffffffff09057810 */ /* 0x000fce0007ffe0ff */
[----:B------:R-:W1:Y:S01]  /*0090*/  LDC.64 R2, c[0x0][0x380] ;  /* 0x0000e000ff027b82 */ /* 0x000e620000000a00 */
[----:B0-----:R-:W-:-:S05]  /*00a0*/  IMAD.WIDE.U32 R6, R9, 0x8, R6 ;  /* 0x0000000809067825 */ /* 0x001fca00078e0006 */
[----:B------:R-:W2:Y:S01]  /*00b0*/  LDG.E.64 R8, desc[UR4][R6.64] ;  /* 0x0000000406087981 */ /* 0x000ea2000c1e1b00 */
[----:B-1----:R-:W-:-:S05]  /*00c0*/  IMAD.WIDE.U32 R2, R5, 0x8, R2 ;  /* 0x0000000805027825 */ /* 0x002fca00078e0002 */
[----:B------:R-:W3:Y:S04]  /*00d0*/  LDG.E.64 R4, desc[UR4][R2.64] ;  /* 0x0000000402047981 */ /* 0x000ee8000c1e1b00 */
[----:B--2---:R-:W-:Y:S04]  /*00e0*/  STG.E.64 desc[UR4][R2.64], R8 ;  /* 0x0000000802007986 */ /* 0x004fe8000c101b04 */
[----:B---3--:R-:W-:Y:S01]  /*00f0*/  STG.E.64 desc[UR4][R6.64], R4 ;  /* 0x0000000406007986 */ /* 0x008fe2000c101b04 */
[----:B------:R-:W-:Y:S05]  /*0100*/  EXIT ;  /* 0x000000000000794d */ /* 0x000fea0003800000 */
.L_x_0:
[----:B------:R-:W-:-:S13]  /*0110*/  ISETP.NE.AND P0, PT, R9, RZ, PT ;  /* 0x000000ff0900720c */ /* 0x000fda0003f05270 */
[----:B------:R-:W-:Y:S05]  /*0120*/  @P0 EXIT ;  /* 0x000000000000094d */ /* 0x000fea0003800000 */
[----:B------:R-:W0:Y:S08]  /*0130*/  LDC.64 R2, c[0x0][0x380] ;  /* 0x0000e000ff027b82 */ /* 0x000e300000000a00 */
[----:B------:R-:W1:Y:S08]  /*0140*/  LDC.64 R6, c[0x0][0x388] ;  /* 0x0000e200ff067b82 */ /* 0x000e700000000a00 */
[----:B------:R-:W2:Y:S01]  /*0150*/  LDC.64 R10, c[0x0][0x380] ;  /* 0x0000e000ff0a7b82 */ /* 0x000ea20000000a00 */
[----:B0-----:R-:W-:-:S07]  /*0160*/  IMAD.WIDE R2, R0, 0x8, R2 ;  /* 0x0000000800027825 */ /* 0x001fce00078e0202 */
[----:B------:R-:W0:Y:S01]  /*0170*/  LDC R17, c[0x0][0x39c] ;  /* 0x0000e700ff117b82 */ /* 0x000e220000000800 */
[----:B------:R-:W3:Y:S07]  /*0180*/  LDG.E.64 R4, desc[UR4][R2.64+-0x8] ;  /* 0xfffff80402047981 */ /* 0x000eee000c1e1b00 */
[----:B------:R-:W0:Y:S01]  /*0190*/  LDC.64 R14, c[0x0][0x390] ;  /* 0x0000e400ff0e7b82 */ /* 0x000e220000000a00 */
[----:B---3--:R-:W-:-:S07]  /*01a0*/  DADD R12, -RZ, -R4 ;  /* 0x00000000ff0c7229 */ /* 0x008fce0000000904 */
[----:B------:R-:W-:Y:S04]  /*01b0*/  STG.E.64 desc[UR4][R2.64+-0x8], R12 ;  /* 0xfffff80c02007986 */ /* 0x000fe8000c101b04 */
[----:B-1----:R-:W-:Y:S04]  /*01c0*/  STG.E.64 desc[UR4][R6.64], RZ ;  /* 0x000000ff06007986 */ /* 0x002fe8000c101b04 */
[----:B------:R-:W3:Y:S04]  /*01d0*/  LDG.E.64 R4, desc[UR4][R6.64+0x10] ;  /* 0x0000100406047981 */ /* 0x000ee8000c1e1b00 */
[----:B--2---:R-:W3:Y:S02]  /*01e0*/  LDG.E.64 R8, desc[UR4][R10.64+0x10] ;  /* 0x000010040a087981 */ /* 0x004ee4000c1e1b00 */
[----:B---3--:R-:W-:Y:S01]  /*01f0*/  DADD R4, R4, R8 ;  /* 0x0000000004047229 */ /* 0x008fe20000000008 */
[----:B0-----:R-:W-:-:S06]  /*0200*/  IMAD.WIDE R8, R17, 0x8, R14 ;  /* 0x0000000811087825 */ /* 0x001fcc00078e020e */
[----:B------:R-:W-:Y:S01]  /*0210*/  STG.E.64 desc[UR4][R8.64], R4 ;  /* 0x0000000408007986 */ /* 0x000fe2000c101b04 */
[----:B------:R-:W-:Y:S05]  /*0220*/  EXIT ;  /* 0x000000000000794d */ /* 0x000fea0003800000 */
.L_x_1:
[----:B------:R-:W-:-:S00]  /*0230*/  BRA `(.L_x_1) ;  /* 0xfffffffc00fc7947 */ /* 0x000fc0000383ffff */
[----:B------:R-:W-:-:S00]  /*0240*/  NOP ;  /* 0x0000000000007918 */ /* 0x000fc00000000000 */
        /* <DEDUP_REMOVED lines=11> */
.L_x_3:


//--------------------- .text._Z10tlmScatterPdS_iid --------------------------
	.section	.text._Z10tlmScatterPdS_iid,"ax",@progbits
	.align	128
        .global         _Z10tlmScatterPdS_iid
        .type           _Z10tlmScatterPdS_iid,@function
        .size           _Z10tlmScatterPdS_iid,(.L_x_4 - _Z10tlmScatterPdS_iid)
        .other          _Z10tlmScatterPdS_iid,@"STO_CUDA_ENTRY STV_DEFAULT"
_Z10tlmScatterPdS_iid:
.text._Z10tlmScatterPdS_iid:
[----:B------:R-:W-:Y:S01]  /*0000*/  LDC R1, c[0x0][0x37c] ;  /* 0x0000df00ff017b82 */ /* 0x000fe20000000800 */
[----:B------:R-:W0:Y:S01]  /*0010*/  S2R R9, SR_TID.X ;  /* 0x0000000000097919 */ /* 0x000e220000002100 */
[----:B------:R-:W1:Y:S01]  /*0020*/  LDCU UR6, c[0x0][0x390] ;  /* 0x00007200ff0677ac */ /* 0x000e620008000800 */
[----:B------:R-:W2:Y:S01]  /*0030*/  LDCU.64 UR4, c[0x0][0x358] ;  /* 0x00006b00ff0477ac */ /* 0x000ea20008000a00 */
[C---:B0-----:R-:W-:Y:S02]  /*0040*/  ISETP.NE.AND P0, PT, R9.reuse, RZ, PT ;  /* 0x000000ff0900720c */ /* 0x041fe40003f05270 */
[----:B-1----:R-:W-:-:S11]  /*0050*/  ISETP.GE.U32.AND P1, PT, R9, UR6, PT ;  /* 0x0000000609007c0c */ /* 0x002fd6000bf26070 */
[----:B------:R-:W2:Y:S08]  /*0060*/  @!P0 LDC.64 R2, c[0x0][0x388] ;  /* 0x0000e200ff028b82 */ /* 0x000eb00000000a00 */
[----:B------:R-:W2:Y:S02]  /*0070*/  @!P0 LDC.64 R4, c[0x0][0x398] ;  /* 0x0000e600ff048b82 */ /* 0x000ea40000000a00 */
[----:B--2---:R0:W-:Y:S01]  /*0080*/  @!P0 STG.E.64 desc[UR4][R2.64], R4 ;  /* 0x0000000402008986 */ /* 0x0041e2000c101b04 */
[----:B------:R-:W-:Y:S05]  /*0090*/  @P1 EXIT ;  /* 0x000000000000194d */ /* 0x000fea0003800000 */
[----:B0-----:R-:W0:Y:S08]  /*00a0*/  LDC.64 R2, c[0x0][0x388] ;  /* 0x0000e200ff027b82 */ /* 0x001e300000000a00 */
[----:B------:R-:W1:Y:S01]  /*00b0*/  LDC.64 R6, c[0x0][0x380] ;  /* 0x0000e000ff067b82 */ /* 0x000e620000000a00 */
[----:B0-----:R-:W-:-:S05]  /*00c0*/  IMAD.WIDE.U32 R2, R9, 0x8, R2 ;  /* 0x0000000809027825 */ /* 0x001fca00078e0002 */
[----:B------:R-:W2:Y:S01]  /*00d0*/  LDG.E.64 R4, desc[UR4][R2.64] ;  /* 0x0000000402047981 */ /* 0x000ea2000c1e1b00 */
[----:B-1----:R-:W-:-:S05]  /*00e0*/  IMAD.WIDE.U32 R6, R9, 0x8, R6 ;  /* 0x0000000809067825 */ /* 0x002fca00078e0006 */
[----:B------:R-:W2:Y:S02]  /*00f0*/  LDG.E.64 R8, desc[UR4][R6.64] ;  /* 0x0000000406087981 */ /* 0x000ea4000c1e1b00 */
[----:B--2---:R-:W-:-:S08]  /*0100*/  DADD R4, R4, R8 ;  /* 0x0000000004047229 */ /* 0x004fd00000000008 */
[----:B------:R-:W-:-:S07]  /*0110*/  DADD R8, -R8, R4 ;  /* 0x0000000008087229 */ /* 0x000fce0000000104 */
[----:B------:R-:W-:Y:S04]  /*0120*/  STG.E.64 desc[UR4][R6.64], R8 ;  /* 0x0000000806007986 */ /* 0x000fe8000c101b04 */
[----:B------:R-:W2:Y:S02]  /*0130*/  LDG.E.64 R10, desc[UR4][R2.64] ;  /* 0x00000004020a7981 */ /* 0x000ea4000c1e1b00 */
[----:B--2---:R-:W-:-:S07]  /*0140*/  DADD R10, R4, -R10 ;  /* 0x00000000040a7229 */ /* 0x004fce000000080a */
[----:B------:R-:W-:Y:S01]  /*0150*/  STG.E.64 desc[UR4][R2.64], R10 ;  /* 0x0000000a02007986 */ /* 0x000fe2000c101b04 */
[----:B------:R-:W-:Y:S05]  /*0160*/  EXIT ;  /* 0x000000000000794d */ /* 0x000fea0003800000 */
.L_x_2:
        /* <DEDUP_REMOVED lines=9> */
.L_x_4:


//--------------------- .nv.shared.reserved.0     --------------------------
	.section	.nv.shared.reserved.0,"aw",@nobits
	.weak		__nv_reservedSMEM_offset_0_alias
	.size		__nv_reservedSMEM_offset_0_alias, 0, 64
	.other		__nv_reservedSMEM_offset_0_alias,@"STO_CUDA_RESERVED_SHARED STV_DEFAULT"
__nv_reservedSMEM_offset_0_alias:
	.zero		0
	.zero		64


//--------------------- .nv.constant0._Z10tlmConnectPdS_S_ii --------------------------
	.section	.nv.constant0._Z10tlmConnectPdS_S_ii,"a",@progbits
	.sectionflags	@""
	.align	4
.nv.constant0._Z10tlmConnectPdS_S_ii:
	.zero		928


//--------------------- .nv.constant0._Z10tlmScatterPdS_iid --------------------------
	.section	.nv.constant0._Z10tlmScatterPdS_iid,"a",@progbits
	.sectionflags	@""
	.align	4
.nv.constant0._Z10tlmScatterPdS_iid:
	.zero		928


//--------------------- SYMBOLS --------------------------

	.type		.nv.reservedSmem.offset0,@object
	.size		.nv.reservedSmem.offset0,0x4
